	.headerflags	@"EF_CUDA_TEXMODE_UNIFIED EF_CUDA_64BIT_ADDRESS EF_CUDA_ACCELERATORS EF_CUDA_SM90 EF_CUDA_VIRTUAL_SM(EF_CUDA_SM90)"
	.elftype	@"ET_EXEC"


//--------------------- .nv.info                  --------------------------
	.section	.nv.info,"",@"SHT_CUDA_INFO"
	.align	4


	//----- nvinfo : EIATTR_REGCOUNT
	.align		4
        /*0000*/ 	.byte	0x04, 0x2f
        /*0002*/ 	.short	(.L_1 - .L_0)
	.align		4
.L_0:
        /*0004*/ 	.word	index@(triton_poi_fused_mul_transpose_2)
        /*0008*/ 	.word	0x00000013


	//----- nvinfo : EIATTR_MIN_STACK_SIZE
	.align		4
.L_1:
        /*000c*/ 	.byte	0x04, 0x12
        /*000e*/ 	.short	(.L_3 - .L_2)
	.align		4
.L_2:
        /*0010*/ 	.word	index@(triton_poi_fused_mul_transpose_2)
        /*0014*/ 	.word	0x00000000


	//----- nvinfo : EIATTR_FRAME_SIZE
	.align		4
.L_3:
        /*0018*/ 	.byte	0x04, 0x11
        /*001a*/ 	.short	(.L_5 - .L_4)
	.align		4
.L_4:
        /*001c*/ 	.word	index@(triton_poi_fused_mul_transpose_2)
        /*0020*/ 	.word	0x00000000


	//----- nvinfo : EIATTR_MIN_STACK_SIZE
	.align		4
.L_5:
        /*0024*/ 	.byte	0x04, 0x12
        /*0026*/ 	.short	(.L_7 - .L_6)
	.align		4
.L_6:
        /*0028*/ 	.word	index@(triton_poi_fused_mul_transpose_2)
        /*002c*/ 	.word	0x00000000
.L_7:


//--------------------- .nv.info.triton_poi_fused_mul_transpose_2 --------------------------
	.section	.nv.info.triton_poi_fused_mul_transpose_2,"",@"SHT_CUDA_INFO"
	.sectionflags	@""
	.align	4


	//----- nvinfo : EIATTR_CUDA_API_VERSION
	.align		4
        /*0000*/ 	.byte	0x04, 0x37
        /*0002*/ 	.short	(.L_9 - .L_8)
.L_8:
        /*0004*/ 	.word	0x0000007c


	//----- nvinfo : EIATTR_KPARAM_INFO
	.align		4
.L_9:
        /*0008*/ 	.byte	0x04, 0x17
        /*000a*/ 	.short	(.L_11 - .L_10)
.L_10:
        /*000c*/ 	.word	0x00000000
        /*0010*/ 	.short	0x0005
        /*0012*/ 	.short	0x0024
        /*0014*/ 	.byte	0x00, 0xf0, 0x11, 0x00


	//----- nvinfo : EIATTR_KPARAM_INFO
	.align		4
.L_11:
        /*0018*/ 	.byte	0x04, 0x17
        /*001a*/ 	.short	(.L_13 - .L_12)
.L_12:
        /*001c*/ 	.word	0x00000000
        /*0020*/ 	.short	0x0004
        /*0022*/ 	.short	0x0020
        /*0024*/ 	.byte	0x00, 0xf0, 0x11, 0x00


	//----- nvinfo : EIATTR_KPARAM_INFO
	.align		4
.L_13:
        /*0028*/ 	.byte	0x04, 0x17
        /*002a*/ 	.short	(.L_15 - .L_14)
.L_14:
        /*002c*/ 	.word	0x00000000
        /*0030*/ 	.short	0x0003
        /*0032*/ 	.short	0x0018
        /*0034*/ 	.byte	0x00, 0xf4, 0x21, 0x00


	//----- nvinfo : EIATTR_KPARAM_INFO
	.align		4
.L_15:
        /*0038*/ 	.byte	0x04, 0x17
        /*003a*/ 	.short	(.L_17 - .L_16)
.L_16:
        /*003c*/ 	.word	0x00000000
        /*0040*/ 	.short	0x0002
        /*0042*/ 	.short	0x0010
        /*0044*/ 	.byte	0x00, 0xf4, 0x21, 0x00


	//----- nvinfo : EIATTR_KPARAM_INFO
	.align		4
.L_17:
        /*0048*/ 	.byte	0x04, 0x17
        /*004a*/ 	.short	(.L_19 - .L_18)
.L_18:
        /*004c*/ 	.word	0x00000000
        /*0050*/ 	.short	0x0001
        /*0052*/ 	.short	0x0008
        /*0054*/ 	.byte	0x00, 0xf4, 0x21, 0x00


	//----- nvinfo : EIATTR_KPARAM_INFO
	.align		4
.L_19:
        /*0058*/ 	.byte	0x04, 0x17
        /*005a*/ 	.short	(.L_21 - .L_20)
.L_20:
        /*005c*/ 	.word	0x00000000
        /*0060*/ 	.short	0x0000
        /*0062*/ 	.short	0x0000
        /*0064*/ 	.byte	0x00, 0xf4, 0x21, 0x00


	//----- nvinfo : EIATTR_SPARSE_MMA_MASK
	.align		4
.L_21:
        /*0068*/ 	.byte	0x03, 0x50
        /*006a*/ 	.short	0x0000


	//----- nvinfo : EIATTR_MAXREG_COUNT
	.align		4
        /*006c*/ 	.byte	0x03, 0x1b
        /*006e*/ 	.short	0x00ff


	//----- nvinfo : EIATTR_EXIT_INSTR_OFFSETS
	.align		4
        /*0070*/ 	.byte	0x04, 0x1c
        /*0072*/ 	.short	(.L_23 - .L_22)


	//   ....[0]....
.L_22:
        /*0074*/ 	.word	0x000003b0


	//   ....[1]....
        /*0078*/ 	.word	0x000003d0


	//----- nvinfo : EIATTR_REQNTID
	.align		4
.L_23:
        /*007c*/ 	.byte	0x04, 0x10
        /*007e*/ 	.short	(.L_25 - .L_24)
.L_24:
        /*0080*/ 	.word	0x00000020
        /*0084*/ 	.word	0x00000001
        /*0088*/ 	.word	0x00000001


	//----- nvinfo : EIATTR_CBANK_PARAM_SIZE
	.align		4
.L_25:
        /*008c*/ 	.byte	0x03, 0x19
        /*008e*/ 	.short	0x0028


	//----- nvinfo : EIATTR_PARAM_CBANK
	.align		4
        /*0090*/ 	.byte	0x04, 0x0a
        /*0092*/ 	.short	(.L_27 - .L_26)
	.align		4
.L_26:
        /*0094*/ 	.word	index@(.nv.constant0.triton_poi_fused_mul_transpose_2)
        /*0098*/ 	.short	0x0210
        /*009a*/ 	.short	0x0028


	//----- nvinfo : EIATTR_SW_WAR
	.align		4
.L_27:
        /*009c*/ 	.byte	0x04, 0x36
        /*009e*/ 	.short	(.L_29 - .L_28)
.L_28:
        /*00a0*/ 	.word	0x00000008
.L_29:


//--------------------- .nv.callgraph             --------------------------
	.section	.nv.callgraph,"",@"SHT_CUDA_CALLGRAPH"
	.align	4
	.sectionentsize	8
	.align		4
        /*0000*/ 	.word	0x00000000
	.align		4
        /*0004*/ 	.word	0xffffffff
	.align		4
        /*0008*/ 	.word	0x00000000
	.align		4
        /*000c*/ 	.word	0xfffffffe
	.align		4
        /*0010*/ 	.word	0x00000000
	.align		4
        /*0014*/ 	.word	0xfffffffd
	.align		4
        /*0018*/ 	.word	0x00000000
	.align		4
        /*001c*/ 	.word	0xfffffffc


//--------------------- .text.triton_poi_fused_mul_transpose_2 --------------------------
	.section	.text.triton_poi_fused_mul_transpose_2,"ax",@progbits
	.sectionflags	@"SHF_BARRIERS=1"
	.align	128
        .global         triton_poi_fused_mul_transpose_2
        .type           triton_poi_fused_mul_transpose_2,@function
        .size           triton_poi_fused_mul_transpose_2,(.L_x_1 - triton_poi_fused_mul_transpose_2)
        .other          triton_poi_fused_mul_transpose_2,@"STO_CUDA_ENTRY STV_DEFAULT"
triton_poi_fused_mul_transpose_2:
.text.triton_poi_fused_mul_transpose_2:
[----:B------:R-:W0:Y:S02]  /*0000*/  LDC R1, c[0x0][0x28] ;  /* 0x00000a00ff017b82 */ /* 0x000e240000000800 */
[----:B------:R-:W1:Y:S01]  /*0010*/  S2R R6, SR_CTAID.Y ;  /* 0x0000000000067919 */ /* 0x000e620000002600 */
[----:B------:R-:W2:Y:S01]  /*0020*/  LDC.64 R4, c[0x0][0x218] ;  /* 0x00008600ff047b82 */ /* 0x000ea20000000a00 */
[----:B------:R-:W-:Y:S01]  /*0030*/  CS2R R14, SRZ ;  /* 0x00000000000e7805 */ /* 0x000fe2000001ff00 */
[----:B------:R-:W-:Y:S01]  /*0040*/  ULDC.64 UR6, c[0x0][0x208] ;  /* 0x0000820000067ab9 */ /* 0x000fe20000000a00 */
[----:B------:R-:W3:Y:S01]  /*0050*/  S2R R16, SR_TID.X ;  /* 0x0000000000107919 */ /* 0x000ee20000002100 */
[----:B------:R-:W4:Y:S04]  /*0060*/  S2R R8, SR_CTAID.X ;  /* 0x0000000000087919 */ /* 0x000f280000002500 */
[----:B------:R-:W5:Y:S01]  /*0070*/  LDC.64 R2, c[0x0][0x210] ;  /* 0x00008400ff027b82 */ /* 0x000f620000000a00 */
[----:B-1----:R-:W-:Y:S01]  /*0080*/  IMAD.SHL.U32 R0, R6, 0x10, RZ ;  /* 0x0000001006007824 */ /* 0x002fe200078e00ff */
[----:B------:R-:W-:Y:S01]  /*0090*/  SHF.R.S32.HI R11, RZ, 0x1b, R6 ;  /* 0x0000001bff0b7819 */ /* 0x000fe20000011406 */
[----:B---3--:R-:W-:Y:S01]  /*00a0*/  IMAD.SHL.U32 R7, R16, 0x2, RZ ;  /* 0x0000000210077824 */ /* 0x008fe200078e00ff */
[----:B------:R-:W-:-:S02]  /*00b0*/  SHF.R.U32.HI R9, RZ, 0x3, R16 ;  /* 0x00000003ff097819 */ /* 0x000fc40000011610 */
[----:B------:R-:W-:Y:S01]  /*00c0*/  SGXT R11, R11, 0x1 ;  /* 0x000000010b0b781a */ /* 0x000fe20000000200 */
[----:B----4-:R-:W-:Y:S01]  /*00d0*/  IMAD.SHL.U32 R8, R8, 0x4, RZ ;  /* 0x0000000408087824 */ /* 0x010fe200078e00ff */
[----:B------:R-:W-:Y:S02]  /*00e0*/  LOP3.LUT R6, R0, 0xe, R7, 0xf8, !PT ;  /* 0x0000000e00067812 */ /* 0x000fe400078ef807 */
[----:B------:R-:W-:Y:S02]  /*00f0*/  SGXT.U32 R9, R9, 0x2 ;  /* 0x000000020909781a */ /* 0x000fe40000000000 */
[----:B------:R-:W-:Y:S02]  /*0100*/  LEA.HI R10, R11, R6, RZ, 0x2 ;  /* 0x000000060b0a7211 */ /* 0x000fe400078f10ff */
[----:B------:R-:W-:Y:S02]  /*0110*/  LOP3.LUT R11, R8, R9, RZ, 0xfc, !PT ;  /* 0x00000009080b7212 */ /* 0x000fe400078efcff */
[----:B------:R-:W-:-:S02]  /*0120*/  LOP3.LUT R13, R10, 0xfffffffc, RZ, 0xc0, !PT ;  /* 0xfffffffc0a0d7812 */ /* 0x000fc400078ec0ff */
[C---:B------:R-:W-:Y:S01]  /*0130*/  ISETP.GE.AND P0, PT, R11.reuse, 0x4, PT ;  /* 0x000000040b00780c */ /* 0x040fe20003f06270 */
[----:B------:R-:W-:Y:S01]  /*0140*/  IMAD R11, R11, 0x10, R6 ;  /* 0x000000100b0b7824 */ /* 0x000fe200078e0206 */
[C---:B------:R-:W-:Y:S01]  /*0150*/  ISETP.GE.AND P1, PT, R6.reuse, 0x10, PT ;  /* 0x000000100600780c */ /* 0x040fe20003f26270 */
[C---:B------:R-:W-:Y:S01]  /*0160*/  IMAD.IADD R13, R6.reuse, 0x1, -R13 ;  /* 0x00000001060d7824 */ /* 0x040fe200078e0a0d */
[----:B------:R-:W-:Y:S01]  /*0170*/  ISETP.LT.AND P0, PT, R6, 0x10, !P0 ;  /* 0x000000100600780c */ /* 0x000fe20004701270 */
[----:B-----5:R-:W-:-:S04]  /*0180*/  IMAD.WIDE R2, R11, 0x4, R2 ;  /* 0x000000040b027825 */ /* 0x020fc800078e0202 */
[----:B--2---:R-:W-:Y:S01]  /*0190*/  IMAD.WIDE R4, R13, 0x4, R4 ;  /* 0x000000040d047825 */ /* 0x004fe200078e0204 */
[----:B------:R-:W-:-:S05]  /*01a0*/  CS2R R12, SRZ ;  /* 0x00000000000c7805 */ /* 0x000fca000001ff00 */
[----:B------:R1:W2:Y:S04]  /*01b0*/  @!P1 LDG.E.EL.64 R14, desc[UR6][R4.64+0x10] ;  /* 0x00001006040e9981 */ /* 0x0002a8000c2e1b00 */
[----:B------:R3:W2:Y:S01]  /*01c0*/  @P0 LDG.E.EL.64 R12, desc[UR6][R2.64] ;  /* 0x00000006020c0981 */ /* 0x0006a2000c2e1b00 */
[----:B------:R-:W4:Y:S01]  /*01d0*/  S2UR UR5, SR_CgaCtaId ;  /* 0x00000000000579c3 */ /* 0x000f220000008800 */
[----:B------:R-:W-:Y:S01]  /*01e0*/  IMAD.SHL.U32 R6, R16, 0x8, RZ ;  /* 0x0000000810067824 */ /* 0x000fe200078e00ff */
[----:B------:R-:W-:-:S04]  /*01f0*/  UMOV UR4, 0x400 ;  /* 0x0000040000047882 */ /* 0x000fc80000000000 */
[----:B------:R-:W-:Y:S02]  /*0200*/  LOP3.LUT R10, R6, 0x38, RZ, 0xc0, !PT ;  /* 0x00000038060a7812 */ /* 0x000fe400078ec0ff */
[----:B------:R-:W-:Y:S01]  /*0210*/  LOP3.LUT R9, R9, 0x38, R6, 0xf8, !PT ;  /* 0x0000003809097812 */ /* 0x000fe200078ef806 */
[----:B-1----:R-:W1:Y:S01]  /*0220*/  LDC.64 R4, c[0x0][0x228] ;  /* 0x00008a00ff047b82 */ /* 0x002e620000000a00 */
[----:B----4-:R-:W-:-:S06]  /*0230*/  UPRMT UR4, UR5, 0x654, UR4 ;  /* 0x0000065405047896 */ /* 0x010fcc0008000004 */
[----:B------:R-:W-:-:S04]  /*0240*/  VIADD R10, R10, UR4 ;  /* 0x000000040a0a7c36 */ /* 0x000fc80008000000 */
[----:B------:R-:W-:Y:S01]  /*0250*/  IMAD R10, R9, 0x4, R10 ;  /* 0x00000004090a7824 */ /* 0x000fe200078e020a */
[----:B------:R-:W-:Y:S02]  /*0260*/  LOP3.LUT R9, R6, 0xf8, RZ, 0xc0, !PT ;  /* 0x000000f806097812 */ /* 0x000fe400078ec0ff */
[----:B---3--:R-:W-:-:S04]  /*0270*/  LOP3.LUT R2, R7, 0x3c, RZ, 0xc0, !PT ;  /* 0x0000003c07027812 */ /* 0x008fc800078ec0ff */
[----:B------:R-:W-:Y:S02]  /*0280*/  IADD3 R6, R9, UR4, R2 ;  /* 0x0000000409067c10 */ /* 0x000fe4000fffe002 */
[----:B------:R-:W3:Y:S01]  /*0290*/  LDC.64 R2, c[0x0][0x220] ;  /* 0x00008800ff027b82 */ /* 0x000ee20000000a00 */
[----:B------:R-:W-:Y:S02]  /*02a0*/  SHF.R.U32.HI R9, RZ, 0x1, R16 ;  /* 0x00000001ff097819 */ /* 0x000fe40000011610 */
[----:B------:R-:W-:Y:S02]  /*02b0*/  LOP3.LUT R8, R8, 0x2, R7, 0xf8, !PT ;  /* 0x0000000208087812 */ /* 0x000fe400078ef807 */
[----:B------:R-:W-:Y:S02]  /*02c0*/  SGXT.U32 R9, R9, 0x4 ;  /* 0x000000040909781a */ /* 0x000fe40000000000 */
[----:B------:R-:W-:Y:S02]  /*02d0*/  ISETP.GE.AND P1, PT, R8, 0x4, PT ;  /* 0x000000040800780c */ /* 0x000fe40003f26270 */
[----:B------:R-:W-:-:S04]  /*02e0*/  LOP3.LUT R9, R0, R9, RZ, 0xfc, !PT ;  /* 0x0000000900097212 */ /* 0x000fc800078efcff */
[C---:B------:R-:W-:Y:S01]  /*02f0*/  ISETP.LT.AND P1, PT, R9.reuse, 0x10, !P1 ;  /* 0x000000100900780c */ /* 0x040fe20004f21270 */
[----:B------:R-:W-:Y:S02]  /*0300*/  IMAD R9, R9, 0x4, R8 ;  /* 0x0000000409097824 */ /* 0x000fe400078e0208 */
[----:B-1----:R-:W-:-:S04]  /*0310*/  IMAD.WIDE R4, R11, 0x4, R4 ;  /* 0x000000040b047825 */ /* 0x002fc800078e0204 */
[----:B---3--:R-:W-:-:S04]  /*0320*/  IMAD.WIDE R2, R9, 0x4, R2 ;  /* 0x0000000409027825 */ /* 0x008fc800078e0202 */
[----:B--2---:R-:W-:Y:S01]  /*0330*/  FADD R14, R14, R12 ;  /* 0x0000000c0e0e7221 */ /* 0x004fe20000000000 */
[----:B------:R-:W-:-:S04]  /*0340*/  FADD R15, R15, R13 ;  /* 0x0000000d0f0f7221 */ /* 0x000fc80000000000 */
[----:B------:R-:W-:Y:S04]  /*0350*/  STS [R10], R14 ;  /* 0x0000000e0a007388 */ /* 0x000fe80000000800 */
[----:B------:R-:W-:Y:S01]  /*0360*/  STS [R10+0x14], R15 ;  /* 0x0000140f0a007388 */ /* 0x000fe20000000800 */
[----:B------:R-:W-:Y:S06]  /*0370*/  BAR.SYNC.DEFER_BLOCKING 0x0 ;  /* 0x0000000000007b1d */ /* 0x000fec0000010000 */
[----:B------:R-:W-:Y:S04]  /*0380*/  LDS R12, [R6] ;  /* 0x00000000060c7984 */ /* 0x000fe80000000800 */
[----:B------:R-:W1:Y:S04]  /*0390*/  LDS R13, [R6+0x4] ;  /* 0x00000400060d7984 */ /* 0x000e680000000800 */
[----:B-1----:R1:W-:Y:S01]  /*03a0*/  @P1 STG.E.64 desc[UR6][R2.64], R12 ;  /* 0x0000000c02001986 */ /* 0x0023e2000c101b06 */
[----:B------:R-:W-:Y:S05]  /*03b0*/  @!P0 EXIT ;  /* 0x000000000000894d */ /* 0x000fea0003800000 */
[----:B------:R-:W-:Y:S01]  /*03c0*/  STG.E.64 desc[UR6][R4.64], R14 ;  /* 0x0000000e04007986 */ /* 0x000fe2000c101b06 */
[----:B------:R-:W-:Y:S05]  /*03d0*/  EXIT ;  /* 0x000000000000794d */ /* 0x000fea0003800000 */
.L_x_0:
[----:B------:R-:W-:-:S00]  /*03e0*/  BRA `(.L_x_0) ;  /* 0xfffffffc00fc7947 */ /* 0x000fc0000383ffff */
[----:B------:R-:W-:-:S00]  /*03f0*/  NOP ;  /* 0x0000000000007918 */ /* 0x000fc00000000000 */
        /* <DEDUP_REMOVED lines=8> */
.L_x_1:


//--------------------- .nv.shared.triton_poi_fused_mul_transpose_2 --------------------------
	.section	.nv.shared.triton_poi_fused_mul_transpose_2,"aw",@nobits
	.sectionflags	@""
	.align	16
	.zero		1024


//--------------------- .nv.constant0.triton_poi_fused_mul_transpose_2 --------------------------
	.section	.nv.constant0.triton_poi_fused_mul_transpose_2,"a",@progbits
	.sectionflags	@""
	.align	4
.nv.constant0.triton_poi_fused_mul_transpose_2:
	.zero		568
